//
// Generated by NVIDIA NVVM Compiler
//
// Compiler Build ID: CL-36424714
// Cuda compilation tools, release 13.0, V13.0.88
// Based on NVVM 20.0.0
//

.version 9.0
.target sm_100
.address_size 64

	// .globl	_Z21elementWiseMultBySqrtP7double2Pd

.visible .entry _Z21elementWiseMultBySqrtP7double2Pd(
	.param .u64 .ptr .align 1 _Z21elementWiseMultBySqrtP7double2Pd_param_0,
	.param .u64 .ptr .align 1 _Z21elementWiseMultBySqrtP7double2Pd_param_1
)
{
	.reg .b32 	%r<9>;
	.reg .b64 	%rd<9>;
	.reg .b64 	%fd<10>;

	ld.param.u64 	%rd1, [_Z21elementWiseMultBySqrtP7double2Pd_param_0];
	ld.param.u64 	%rd2, [_Z21elementWiseMultBySqrtP7double2Pd_param_1];
	cvta.to.global.u64 	%rd3, %rd1;
	cvta.to.global.u64 	%rd4, %rd2;
	mov.u32 	%r1, %ctaid.x;
	mov.u32 	%r2, %ntid.x;
	mov.u32 	%r3, %ctaid.y;
	mad.lo.s32 	%r4, %r2, %r3, %r1;
	mov.u32 	%r5, %ntid.y;
	mul.lo.s32 	%r6, %r2, %r5;
	mov.u32 	%r7, %tid.x;
	mad.lo.s32 	%r8, %r6, %r7, %r4;
	mul.wide.s32 	%rd5, %r4, 8;
	add.s64 	%rd6, %rd4, %rd5;
	ld.global.f64 	%fd1, [%rd6];
	sqrt.rn.f64 	%fd2, %fd1;
	mul.wide.s32 	%rd7, %r8, 16;
	add.s64 	%rd8, %rd3, %rd7;
	ld.global.v2.f64 	{%fd3, %fd4}, [%rd8];
	mul.f64 	%fd5, %fd3, %fd2;
	mul.f64 	%fd6, %fd4, 0d0000000000000000;
	sub.f64 	%fd7, %fd5, %fd6;
	mul.f64 	%fd8, %fd2, %fd4;
	fma.rn.f64 	%fd9, %fd3, 0d0000000000000000, %fd8;
	st.global.v2.f64 	[%rd8], {%fd7, %fd9};
	ret;

}


// ===== COMPILED SASS (sm_100) =====

	.target	sm_100

	.elftype	@"ET_EXEC"


//--------------------- .note.nv.tkinfo           --------------------------
	.section	.note.nv.tkinfo,"",@"SHT_NOTE"
	.sectionflags	@"SHF_NOTE_NV_TKINFO"
	.tkinfo
        /*0018*/ 	.word	0x00000002
        /*0030*/ 	.string	""
        /*0030*/ 	.string	"ptxas"
        /*0030*/ 	.string	"Cuda compilation tools, release 13.0, V13.0.88"
        /*0030*/ 	.string	"Build cuda_13.0.r13.0/compiler.36424714_0"
        /*0030*/ 	.string	"-arch sm_100 -m 64 "



//--------------------- .note.nv.cuinfo           --------------------------
	.section	.note.nv.cuinfo,"",@"SHT_NOTE"
	.sectionflags	@"SHF_NOTE_NV_CUINFO"
        /*0018*/ 	.short	0x0002
        /*001a*/ 	.short	0x0064
        /*001c*/ 	.short	0x0082
	.zero		2


//--------------------- .nv.info                  --------------------------
	.section	.nv.info,"",@"SHT_CUDA_INFO"
	.align	4


	//----- nvinfo : EIATTR_REGCOUNT
	.align		4
        /*0000*/ 	.byte	0x04, 0x2f
        /*0002*/ 	.short	(.L_1 - .L_0)
	.align		4
.L_0:
        /*0004*/ 	.word	index@(_Z21elementWiseMultBySqrtP7double2Pd)
        /*0008*/ 	.word	0x00000014


	//----- nvinfo : EIATTR_FRAME_SIZE
	.align		4
.L_1:
        /*000c*/ 	.byte	0x04, 0x11
        /*000e*/ 	.short	(.L_3 - .L_2)
	.align		4
.L_2:
        /*0010*/ 	.word	index@($__internal_0_$__cuda_sm20_dsqrt_rn_f64_mediumpath_v1)
        /*0014*/ 	.word	0x00000000


	//----- nvinfo : EIATTR_FRAME_SIZE
	.align		4
.L_3:
        /*0018*/ 	.byte	0x04, 0x11
        /*001a*/ 	.short	(.L_5 - .L_4)
	.align		4
.L_4:
        /*001c*/ 	.word	index@(_Z21elementWiseMultBySqrtP7double2Pd)
        /*0020*/ 	.word	0x00000000


	//----- nvinfo : EIATTR_MIN_STACK_SIZE
	.align		4
.L_5:
        /*0024*/ 	.byte	0x04, 0x12
        /*0026*/ 	.short	(.L_7 - .L_6)
	.align		4
.L_6:
        /*0028*/ 	.word	index@(_Z21elementWiseMultBySqrtP7double2Pd)
        /*002c*/ 	.word	0x00000000
.L_7:


//--------------------- .nv.compat                --------------------------
	.section	.nv.compat,"",@"SHT_CUDA_COMPAT_INFO"
	.align	4
        /*0000*/ 	.byte	0x02, 0x09, 0x00, 0x00, 0x02, 0x02, 0x01, 0x00, 0x02, 0x05, 0x05, 0x00, 0x03, 0x07, 0x01, 0x01
        /*0010*/ 	.byte	0x02, 0x03, 0x00, 0x00, 0x02, 0x06, 0x01, 0x00, 0x04, 0x0b, 0x08, 0x00, 0x01, 0x00, 0x00, 0x00
        /*0020*/ 	.byte	0x00, 0x00, 0x00, 0x00


//--------------------- .nv.info._Z21elementWiseMultBySqrtP7double2Pd --------------------------
	.section	.nv.info._Z21elementWiseMultBySqrtP7double2Pd,"",@"SHT_CUDA_INFO"
	.sectionflags	@""
	.align	4


	//----- nvinfo : EIATTR_CUDA_API_VERSION
	.align		4
        /*0000*/ 	.byte	0x04, 0x37
        /*0002*/ 	.short	(.L_9 - .L_8)
.L_8:
        /*0004*/ 	.word	0x00000082


	//----- nvinfo : EIATTR_KPARAM_INFO
	.align		4
.L_9:
        /*0008*/ 	.byte	0x04, 0x17
        /*000a*/ 	.short	(.L_11 - .L_10)
.L_10:
        /*000c*/ 	.word	0x00000000
        /*0010*/ 	.short	0x0001
        /*0012*/ 	.short	0x0008
        /*0014*/ 	.byte	0x00, 0xf5, 0x21, 0x00


	//----- nvinfo : EIATTR_KPARAM_INFO
	.align		4
.L_11:
        /*0018*/ 	.byte	0x04, 0x17
        /*001a*/ 	.short	(.L_13 - .L_12)
.L_12:
        /*001c*/ 	.word	0x00000000
        /*0020*/ 	.short	0x0000
        /*0022*/ 	.short	0x0000
        /*0024*/ 	.byte	0x00, 0xf5, 0x21, 0x00


	//----- nvinfo : EIATTR_SPARSE_MMA_MASK
	.align		4
.L_13:
        /*0028*/ 	.byte	0x03, 0x50
        /*002a*/ 	.short	0x0000


	//----- nvinfo : EIATTR_MAXREG_COUNT
	.align		4
        /*002c*/ 	.byte	0x03, 0x1b
        /*002e*/ 	.short	0x00ff


	//----- nvinfo : EIATTR_MERCURY_ISA_VERSION
	.align		4
        /*0030*/ 	.byte	0x03, 0x5f
        /*0032*/ 	.short	0x0101


	//----- nvinfo : EIATTR_VRC_CTA_INIT_COUNT
	.align		4
        /*0034*/ 	.byte	0x02, 0x4a
	.zero		1
	.zero		1


	//----- nvinfo : EIATTR_EXIT_INSTR_OFFSETS
	.align		4
        /*0038*/ 	.byte	0x04, 0x1c
        /*003a*/ 	.short	(.L_15 - .L_14)


	//   ....[0]....
.L_14:
        /*003c*/ 	.word	0x00000290


	//----- nvinfo : EIATTR_CRS_STACK_SIZE
	.align		4
.L_15:
        /*0040*/ 	.byte	0x04, 0x1e
        /*0042*/ 	.short	(.L_17 - .L_16)
.L_16:
        /*0044*/ 	.word	0x00000000


	//----- nvinfo : EIATTR_CBANK_PARAM_SIZE
	.align		4
.L_17:
        /*0048*/ 	.byte	0x03, 0x19
        /*004a*/ 	.short	0x0010


	//----- nvinfo : EIATTR_PARAM_CBANK
	.align		4
        /*004c*/ 	.byte	0x04, 0x0a
        /*004e*/ 	.short	(.L_19 - .L_18)
	.align		4
.L_18:
        /*0050*/ 	.word	index@(.nv.constant0._Z21elementWiseMultBySqrtP7double2Pd)
        /*0054*/ 	.short	0x0380
        /*0056*/ 	.short	0x0010


	//----- nvinfo : EIATTR_SW_WAR
	.align		4
.L_19:
        /*0058*/ 	.byte	0x04, 0x36
        /*005a*/ 	.short	(.L_21 - .L_20)
.L_20:
        /*005c*/ 	.word	0x00000008
.L_21:


//--------------------- .nv.callgraph             --------------------------
	.section	.nv.callgraph,"",@"SHT_CUDA_CALLGRAPH"
	.align	4
	.sectionentsize	8
	.align		4
        /*0000*/ 	.word	0x00000000
	.align		4
        /*0004*/ 	.word	0xffffffff
	.align		4
        /*0008*/ 	.word	0x00000000
	.align		4
        /*000c*/ 	.word	0xfffffffe
	.align		4
        /*0010*/ 	.word	0x00000000
	.align		4
        /*0014*/ 	.word	0xfffffffd
	.align		4
        /*0018*/ 	.word	0x00000000
	.align		4
        /*001c*/ 	.word	0xfffffffc


//--------------------- .text._Z21elementWiseMultBySqrtP7double2Pd --------------------------
	.section	.text._Z21elementWiseMultBySqrtP7double2Pd,"ax",@progbits
	.align	128
        .global         _Z21elementWiseMultBySqrtP7double2Pd
        .type           _Z21elementWiseMultBySqrtP7double2Pd,@function
        .size           _Z21elementWiseMultBySqrtP7double2Pd,(.L_x_5 - _Z21elementWiseMultBySqrtP7double2Pd)
        .other          _Z21elementWiseMultBySqrtP7double2Pd,@"STO_CUDA_ENTRY STV_DEFAULT"
_Z21elementWiseMultBySqrtP7double2Pd:
.text._Z21elementWiseMultBySqrtP7double2Pd:
[----:B------:R-:W-:Y:S01]  /*0000*/  LDC R1, c[0x0][0x37c] ;  /* 0x0000df00ff017b82 */ /* 0x000fe20000000800 */
[----:B------:R-:W0:Y:S07]  /*0010*/  S2R R5, SR_CTAID.Y ;  /* 0x0000000000057919 */ /* 0x000e2e0000002600 */
[----:B------:R-:W0:Y:S01]  /*0020*/  S2UR UR6, SR_CTAID.X ;  /* 0x00000000000679c3 */ /* 0x000e220000002500 */
[----:B------:R-:W1:Y:S07]  /*0030*/  LDCU.64 UR4, c[0x0][0x358] ;  /* 0x00006b00ff0477ac */ /* 0x000e6e0008000a00 */
[----:B------:R-:W0:Y:S08]  /*0040*/  LDC R4, c[0x0][0x360] ;  /* 0x0000d800ff047b82 */ /* 0x000e300000000800 */
[----:B------:R-:W2:Y:S01]  /*0050*/  LDC.64 R2, c[0x0][0x388] ;  /* 0x0000e200ff027b82 */ /* 0x000ea20000000a00 */
[----:B0-----:R-:W-:-:S04]  /*0060*/  IMAD R0, R4, R5, UR6 ;  /* 0x0000000604007e24 */ /* 0x001fc8000f8e0205 */
[----:B--2---:R-:W-:-:S06]  /*0070*/  IMAD.WIDE R2, R0, 0x8, R2 ;  /* 0x0000000800027825 */ /* 0x004fcc00078e0202 */
[----:B-1----:R-:W2:Y:S01]  /*0080*/  LDG.E.64 R2, desc[UR4][R2.64] ;  /* 0x0000000402027981 */ /* 0x002ea2000c1e1b00 */
[----:B------:R-:W-:Y:S01]  /*0090*/  IMAD.MOV.U32 R10, RZ, RZ, 0x0 ;  /* 0x00000000ff0a7424 */ /* 0x000fe200078e00ff */
[----:B------:R-:W-:Y:S01]  /*00a0*/  MOV R11, 0x3fd80000 ;  /* 0x3fd80000000b7802 */ /* 0x000fe20000000f00 */
[----:B------:R-:W0:Y:S01]  /*00b0*/  LDCU UR6, c[0x0][0x364] ;  /* 0x00006c80ff0677ac */ /* 0x000e220008000800 */
[----:B------:R-:W1:Y:S01]  /*00c0*/  S2R R16, SR_TID.X ;  /* 0x0000000000107919 */ /* 0x000e620000002100 */
[----:B0-----:R-:W-:-:S04]  /*00d0*/  IMAD R17, R4, UR6, RZ ;  /* 0x0000000604117c24 */ /* 0x001fc8000f8e02ff */
[----:B-1----:R-:W-:Y:S01]  /*00e0*/  IMAD R0, R17, R16, R0 ;  /* 0x0000001011007224 */ /* 0x002fe200078e0200 */
[----:B--2---:R-:W0:Y:S01]  /*00f0*/  MUFU.RSQ64H R7, R3 ;  /* 0x0000000300077308 */ /* 0x004e220000001c00 */
[----:B------:R-:W-:-:S05]  /*0100*/  VIADD R6, R3, 0xfcb00000 ;  /* 0xfcb0000003067836 */ /* 0x000fca0000000000 */
[----:B------:R-:W-:Y:S01]  /*0110*/  ISETP.GE.U32.AND P0, PT, R6, 0x7ca00000, PT ;  /* 0x7ca000000600780c */ /* 0x000fe20003f06070 */
[----:B0-----:R-:W-:-:S08]  /*0120*/  DMUL R8, R6, R6 ;  /* 0x0000000606087228 */ /* 0x001fd00000000000 */
[----:B------:R-:W-:-:S08]  /*0130*/  DFMA R8, R2, -R8, 1 ;  /* 0x3ff000000208742b */ /* 0x000fd00000000808 */
[----:B------:R-:W-:Y:S02]  /*0140*/  DFMA R10, R8, R10, 0.5 ;  /* 0x3fe00000080a742b */ /* 0x000fe4000000000a */
[----:B------:R-:W-:-:S08]  /*0150*/  DMUL R8, R6, R8 ;  /* 0x0000000806087228 */ /* 0x000fd00000000000 */
[----:B------:R-:W-:-:S08]  /*0160*/  DFMA R12, R10, R8, R6 ;  /* 0x000000080a0c722b */ /* 0x000fd00000000006 */
[----:B------:R-:W-:Y:S02]  /*0170*/  DMUL R8, R2, R12 ;  /* 0x0000000c02087228 */ /* 0x000fe40000000000 */
[----:B------:R-:W-:Y:S01]  /*0180*/  VIADD R15, R13, 0xfff00000 ;  /* 0xfff000000d0f7836 */ /* 0x000fe20000000000 */
[----:B------:R-:W-:-:S05]  /*0190*/  MOV R14, R12 ;  /* 0x0000000c000e7202 */ /* 0x000fca0000000f00 */
[----:B------:R-:W-:-:S08]  /*01a0*/  DFMA R10, R8, -R8, R2 ;  /* 0x80000008080a722b */ /* 0x000fd00000000002 */
[----:B------:R-:W-:Y:S01]  /*01b0*/  DFMA R4, R10, R14, R8 ;  /* 0x0000000e0a04722b */ /* 0x000fe20000000008 */
[----:B------:R-:W-:Y:S10]  /*01c0*/  @!P0 BRA `(.L_x_0) ;  /* 0x0000000000108947 */ /* 0x000ff40003800000 */
[----:B------:R-:W-:-:S07]  /*01d0*/  MOV R4, 0x1f0 ;  /* 0x000001f000047802 */ /* 0x000fce0000000f00 */
[----:B------:R-:W-:Y:S05]  /*01e0*/  CALL.REL.NOINC `($__internal_0_$__cuda_sm20_dsqrt_rn_f64_mediumpath_v1) ;  /* 0x00000000002c7944 */ /* 0x000fea0003c00000 */
[----:B------:R-:W-:Y:S01]  /*01f0*/  IMAD.MOV.U32 R4, RZ, RZ, R6 ;  /* 0x000000ffff047224 */ /* 0x000fe200078e0006 */
[----:B------:R-:W-:-:S07]  /*0200*/  MOV R5, R7 ;  /* 0x0000000700057202 */ /* 0x000fce0000000f00 */
.L_x_0:
[----:B------:R-:W0:Y:S02]  /*0210*/  LDC.64 R2, c[0x0][0x380] ;  /* 0x0000e000ff027b82 */ /* 0x000e240000000a00 */
[----:B0-----:R-:W-:-:S05]  /*0220*/  IMAD.WIDE R2, R0, 0x10, R2 ;  /* 0x0000001000027825 */ /* 0x001fca00078e0202 */
[----:B------:R-:W2:Y:S02]  /*0230*/  LDG.E.128 R8, desc[UR4][R2.64] ;  /* 0x0000000402087981 */ /* 0x000ea4000c1e1d00 */
[----:B--2---:R-:W-:Y:S02]  /*0240*/  DMUL R6, RZ, R10 ;  /* 0x0000000aff067228 */ /* 0x004fe40000000000 */
[----:B------:R-:W-:-:S06]  /*0250*/  DMUL R10, R10, R4 ;  /* 0x000000040a0a7228 */ /* 0x000fcc0000000000 */
[----:B------:R-:W-:Y:S02]  /*0260*/  DFMA R4, R8, R4, -R6 ;  /* 0x000000040804722b */ /* 0x000fe40000000806 */
[----:B------:R-:W-:-:S07]  /*0270*/  DFMA R6, RZ, R8, R10 ;  /* 0x00000008ff06722b */ /* 0x000fce000000000a */
[----:B------:R-:W-:Y:S01]  /*0280*/  STG.E.128 desc[UR4][R2.64], R4 ;  /* 0x0000000402007986 */ /* 0x000fe2000c101d04 */
[----:B------:R-:W-:Y:S05]  /*0290*/  EXIT ;  /* 0x000000000000794d */ /* 0x000fea0003800000 */
        .weak           $__internal_0_$__cuda_sm20_dsqrt_rn_f64_mediumpath_v1
        .type           $__internal_0_$__cuda_sm20_dsqrt_rn_f64_mediumpath_v1,@function
        .size           $__internal_0_$__cuda_sm20_dsqrt_rn_f64_mediumpath_v1,(.L_x_5 - $__internal_0_$__cuda_sm20_dsqrt_rn_f64_mediumpath_v1)
$__internal_0_$__cuda_sm20_dsqrt_rn_f64_mediumpath_v1:
[----:B------:R-:W-:Y:S01]  /*02a0*/  ISETP.GE.U32.AND P0, PT, R6, -0x3400000, PT ;  /* 0xfcc000000600780c */ /* 0x000fe20003f06070 */
[----:B------:R-:W-:-:S12]  /*02b0*/  IMAD.MOV.U32 R13, RZ, RZ, R15 ;  /* 0x000000ffff0d7224 */ /* 0x000fd800078e000f */
[----:B------:R-:W-:Y:S05]  /*02c0*/  @!P0 BRA `(.L_x_1) ;  /* 0x0000000000208947 */ /* 0x000fea0003800000 */
[----:B------:R-:W-:-:S10]  /*02d0*/  DFMA.RM R8, R10, R12, R8 ;  /* 0x0000000c0a08722b */ /* 0x000fd40000004008 */
[----:B------:R-:W-:-:S04]  /*02e0*/  IADD3 R6, P0, PT, R8, 0x1, RZ ;  /* 0x0000000108067810 */ /* 0x000fc80007f1e0ff */
[----:B------:R-:W-:-:S06]  /*02f0*/  IADD3.X R7, PT, PT, RZ, R9, RZ, P0, !PT ;  /* 0x00000009ff077210 */ /* 0x000fcc00007fe4ff */
[----:B------:R-:W-:-:S08]  /*0300*/  DFMA.RP R2, -R8, R6, R2 ;  /* 0x000000060802722b */ /* 0x000fd00000008102 */
[----:B------:R-:W-:-:S06]  /*0310*/  DSETP.GT.AND P0, PT, R2, RZ, PT ;  /* 0x000000ff0200722a */ /* 0x000fcc0003f04000 */
[----:B------:R-:W-:Y:S02]  /*0320*/  FSEL R6, R6, R8, P0 ;  /* 0x0000000806067208 */ /* 0x000fe40000000000 */
[----:B------:R-:W-:Y:S01]  /*0330*/  FSEL R7, R7, R9, P0 ;  /* 0x0000000907077208 */ /* 0x000fe20000000000 */
[----:B------:R-:W-:Y:S06]  /*0340*/  BRA `(.L_x_2) ;  /* 0x0000000000647947 */ /* 0x000fec0003800000 */
.L_x_1:
[----:B------:R-:W-:-:S14]  /*0350*/  DSETP.NE.AND P0, PT, R2, RZ, PT ;  /* 0x000000ff0200722a */ /* 0x000fdc0003f05000 */
[----:B------:R-:W-:Y:S05]  /*0360*/  @!P0 BRA `(.L_x_3) ;  /* 0x0000000000588947 */ /* 0x000fea0003800000 */
[----:B------:R-:W-:-:S13]  /*0370*/  ISETP.GE.AND P0, PT, R3, RZ, PT ;  /* 0x000000ff0300720c */ /* 0x000fda0003f06270 */
[----:B------:R-:W-:Y:S01]  /*0380*/  @!P0 IMAD.MOV.U32 R6, RZ, RZ, 0x0 ;  /* 0x00000000ff068424 */ /* 0x000fe200078e00ff */
[----:B------:R-:W-:Y:S01]  /*0390*/  @!P0 MOV R7, 0xfff80000 ;  /* 0xfff8000000078802 */ /* 0x000fe20000000f00 */
[----:B------:R-:W-:Y:S06]  /*03a0*/  @!P0 BRA `(.L_x_2) ;  /* 0x00000000004c8947 */ /* 0x000fec0003800000 */
[----:B------:R-:W-:-:S13]  /*03b0*/  ISETP.GT.AND P0, PT, R3, 0x7fefffff, PT ;  /* 0x7fefffff0300780c */ /* 0x000fda0003f04270 */
[----:B------:R-:W-:Y:S05]  /*03c0*/  @P0 BRA `(.L_x_3) ;  /* 0x0000000000400947 */ /* 0x000fea0003800000 */
[----:B------:R-:W-:Y:S01]  /*03d0*/  DMUL R2, R2, 8.11296384146066816958e+31 ;  /* 0x4690000002027828 */ /* 0x000fe20000000000 */
[----:B------:R-:W-:Y:S01]  /*03e0*/  IMAD.MOV.U32 R6, RZ, RZ, RZ ;  /* 0x000000ffff067224 */ /* 0x000fe200078e00ff */
[----:B------:R-:W-:Y:S01]  /*03f0*/  MOV R10, 0x0 ;  /* 0x00000000000a7802 */ /* 0x000fe20000000f00 */
[----:B------:R-:W-:-:S03]  /*0400*/  IMAD.MOV.U32 R11, RZ, RZ, 0x3fd80000 ;  /* 0x3fd80000ff0b7424 */ /* 0x000fc600078e00ff */
[----:B------:R-:W0:Y:S02]  /*0410*/  MUFU.RSQ64H R7, R3 ;  /* 0x0000000300077308 */ /* 0x000e240000001c00 */
[----:B0-----:R-:W-:-:S08]  /*0420*/  DMUL R8, R6, R6 ;  /* 0x0000000606087228 */ /* 0x001fd00000000000 */
[----:B------:R-:W-:-:S08]  /*0430*/  DFMA R8, R2, -R8, 1 ;  /* 0x3ff000000208742b */ /* 0x000fd00000000808 */
[----:B------:R-:W-:Y:S02]  /*0440*/  DFMA R10, R8, R10, 0.5 ;  /* 0x3fe00000080a742b */ /* 0x000fe4000000000a */
[----:B------:R-:W-:-:S08]  /*0450*/  DMUL R8, R6, R8 ;  /* 0x0000000806087228 */ /* 0x000fd00000000000 */
[----:B------:R-:W-:-:S08]  /*0460*/  DFMA R8, R10, R8, R6 ;  /* 0x000000080a08722b */ /* 0x000fd00000000006 */
[----:B------:R-:W-:Y:S02]  /*0470*/  DMUL R6, R2, R8 ;  /* 0x0000000802067228 */ /* 0x000fe40000000000 */
[----:B------:R-:W-:-:S06]  /*0480*/  IADD3 R9, PT, PT, R9, -0x100000, RZ ;  /* 0xfff0000009097810 */ /* 0x000fcc0007ffe0ff */
[----:B------:R-:W-:-:S08]  /*0490*/  DFMA R10, R6, -R6, R2 ;  /* 0x80000006060a722b */ /* 0x000fd00000000002 */
[----:B------:R-:W-:-:S10]  /*04a0*/  DFMA R6, R8, R10, R6 ;  /* 0x0000000a0806722b */ /* 0x000fd40000000006 */
[----:B------:R-:W-:Y:S01]  /*04b0*/  VIADD R7, R7, 0xfcb00000 ;  /* 0xfcb0000007077836 */ /* 0x000fe20000000000 */
[----:B------:R-:W-:Y:S06]  /*04c0*/  BRA `(.L_x_2) ;  /* 0x0000000000047947 */ /* 0x000fec0003800000 */
.L_x_3:
[----:B------:R-:W-:-:S11]  /*04d0*/  DADD R6, R2, R2 ;  /* 0x0000000002067229 */ /* 0x000fd60000000002 */
.L_x_2:
[----:B------:R-:W-:-:S04]  /*04e0*/  MOV R5, 0x0 ;  /* 0x0000000000057802 */ /* 0x000fc80000000f00 */
[----:B------:R-:W-:Y:S05]  /*04f0*/  RET.REL.NODEC R4 `(_Z21elementWiseMultBySqrtP7double2Pd) ;  /* 0xfffffff804c07950 */ /* 0x000fea0003c3ffff */
.L_x_4:
[----:B------:R-:W-:-:S00]  /*0500*/  BRA `(.L_x_4) ;  /* 0xfffffffc00fc7947 */ /* 0x000fc0000383ffff */
[----:B------:R-:W-:-:S00]  /*0510*/  NOP ;  /* 0x0000000000007918 */ /* 0x000fc00000000000 */
        /* <DEDUP_REMOVED lines=14> */
.L_x_5:


//--------------------- .nv.shared.reserved.0     --------------------------
	.section	.nv.shared.reserved.0,"aw",@nobits
	.weak		__nv_reservedSMEM_offset_0_alias
	.size		__nv_reservedSMEM_offset_0_alias, 0, 64
	.other		__nv_reservedSMEM_offset_0_alias,@"STO_CUDA_RESERVED_SHARED STV_DEFAULT"
__nv_reservedSMEM_offset_0_alias:
	.zero		0
	.zero		64


//--------------------- .nv.constant0._Z21elementWiseMultBySqrtP7double2Pd --------------------------
	.section	.nv.constant0._Z21elementWiseMultBySqrtP7double2Pd,"a",@progbits
	.sectionflags	@""
	.align	4
.nv.constant0._Z21elementWiseMultBySqrtP7double2Pd:
	.zero		912


//--------------------- SYMBOLS --------------------------

	.type		.nv.reservedSmem.offset0,@object
	.size		.nv.reservedSmem.offset0,0x4
